	.headerflags	@"EF_CUDA_TEXMODE_UNIFIED EF_CUDA_64BIT_ADDRESS EF_CUDA_ACCELERATORS EF_CUDA_SM90 EF_CUDA_VIRTUAL_SM(EF_CUDA_SM90)"
	.elftype	@"ET_EXEC"


//--------------------- .nv.info                  --------------------------
	.section	.nv.info,"",@"SHT_CUDA_INFO"
	.align	4


	//----- nvinfo : EIATTR_REGCOUNT
	.align		4
        /*0000*/ 	.byte	0x04, 0x2f
        /*0002*/ 	.short	(.L_1 - .L_0)
	.align		4
.L_0:
        /*0004*/ 	.word	index@(triton_poi_fused_stack_50)
        /*0008*/ 	.word	0x00000010


	//----- nvinfo : EIATTR_MIN_STACK_SIZE
	.align		4
.L_1:
        /*000c*/ 	.byte	0x04, 0x12
        /*000e*/ 	.short	(.L_3 - .L_2)
	.align		4
.L_2:
        /*0010*/ 	.word	index@(triton_poi_fused_stack_50)
        /*0014*/ 	.word	0x00000000


	//----- nvinfo : EIATTR_FRAME_SIZE
	.align		4
.L_3:
        /*0018*/ 	.byte	0x04, 0x11
        /*001a*/ 	.short	(.L_5 - .L_4)
	.align		4
.L_4:
        /*001c*/ 	.word	index@(triton_poi_fused_stack_50)
        /*0020*/ 	.word	0x00000000


	//----- nvinfo : EIATTR_MIN_STACK_SIZE
	.align		4
.L_5:
        /*0024*/ 	.byte	0x04, 0x12
        /*0026*/ 	.short	(.L_7 - .L_6)
	.align		4
.L_6:
        /*0028*/ 	.word	index@(triton_poi_fused_stack_50)
        /*002c*/ 	.word	0x00000000
.L_7:


//--------------------- .nv.info.triton_poi_fused_stack_50 --------------------------
	.section	.nv.info.triton_poi_fused_stack_50,"",@"SHT_CUDA_INFO"
	.sectionflags	@""
	.align	4


	//----- nvinfo : EIATTR_CUDA_API_VERSION
	.align		4
        /*0000*/ 	.byte	0x04, 0x37
        /*0002*/ 	.short	(.L_9 - .L_8)
.L_8:
        /*0004*/ 	.word	0x0000007c


	//----- nvinfo : EIATTR_KPARAM_INFO
	.align		4
.L_9:
        /*0008*/ 	.byte	0x04, 0x17
        /*000a*/ 	.short	(.L_11 - .L_10)
.L_10:
        /*000c*/ 	.word	0x00000000
        /*0010*/ 	.short	0x0002
        /*0012*/ 	.short	0x0010
        /*0014*/ 	.byte	0x00, 0xf0, 0x11, 0x00


	//----- nvinfo : EIATTR_KPARAM_INFO
	.align		4
.L_11:
        /*0018*/ 	.byte	0x04, 0x17
        /*001a*/ 	.short	(.L_13 - .L_12)
.L_12:
        /*001c*/ 	.word	0x00000000
        /*0020*/ 	.short	0x0001
        /*0022*/ 	.short	0x0008
        /*0024*/ 	.byte	0x00, 0xf4, 0x21, 0x00


	//----- nvinfo : EIATTR_KPARAM_INFO
	.align		4
.L_13:
        /*0028*/ 	.byte	0x04, 0x17
        /*002a*/ 	.short	(.L_15 - .L_14)
.L_14:
        /*002c*/ 	.word	0x00000000
        /*0030*/ 	.short	0x0000
        /*0032*/ 	.short	0x0000
        /*0034*/ 	.byte	0x00, 0xf4, 0x21, 0x00


	//----- nvinfo : EIATTR_SPARSE_MMA_MASK
	.align		4
.L_15:
        /*0038*/ 	.byte	0x03, 0x50
        /*003a*/ 	.short	0x0000


	//----- nvinfo : EIATTR_MAXREG_COUNT
	.align		4
        /*003c*/ 	.byte	0x03, 0x1b
        /*003e*/ 	.short	0x00ff


	//----- nvinfo : EIATTR_EXIT_INSTR_OFFSETS
	.align		4
        /*0040*/ 	.byte	0x04, 0x1c
        /*0042*/ 	.short	(.L_17 - .L_16)


	//   ....[0]....
.L_16:
        /*0044*/ 	.word	0x000001e0


	//----- nvinfo : EIATTR_REQNTID
	.align		4
.L_17:
        /*0048*/ 	.byte	0x04, 0x10
        /*004a*/ 	.short	(.L_19 - .L_18)
.L_18:
        /*004c*/ 	.word	0x00000080
        /*0050*/ 	.word	0x00000001
        /*0054*/ 	.word	0x00000001


	//----- nvinfo : EIATTR_CBANK_PARAM_SIZE
	.align		4
.L_19:
        /*0058*/ 	.byte	0x03, 0x19
        /*005a*/ 	.short	0x0014


	//----- nvinfo : EIATTR_PARAM_CBANK
	.align		4
        /*005c*/ 	.byte	0x04, 0x0a
        /*005e*/ 	.short	(.L_21 - .L_20)
	.align		4
.L_20:
        /*0060*/ 	.word	index@(.nv.constant0.triton_poi_fused_stack_50)
        /*0064*/ 	.short	0x0210
        /*0066*/ 	.short	0x0014


	//----- nvinfo : EIATTR_SW_WAR
	.align		4
.L_21:
        /*0068*/ 	.byte	0x04, 0x36
        /*006a*/ 	.short	(.L_23 - .L_22)
.L_22:
        /*006c*/ 	.word	0x00000008
.L_23:


//--------------------- .nv.callgraph             --------------------------
	.section	.nv.callgraph,"",@"SHT_CUDA_CALLGRAPH"
	.align	4
	.sectionentsize	8
	.align		4
        /*0000*/ 	.word	0x00000000
	.align		4
        /*0004*/ 	.word	0xffffffff
	.align		4
        /*0008*/ 	.word	0x00000000
	.align		4
        /*000c*/ 	.word	0xfffffffe
	.align		4
        /*0010*/ 	.word	0x00000000
	.align		4
        /*0014*/ 	.word	0xfffffffd
	.align		4
        /*0018*/ 	.word	0x00000000
	.align		4
        /*001c*/ 	.word	0xfffffffc


//--------------------- .text.triton_poi_fused_stack_50 --------------------------
	.section	.text.triton_poi_fused_stack_50,"ax",@progbits
	.align	128
        .global         triton_poi_fused_stack_50
        .type           triton_poi_fused_stack_50,@function
        .size           triton_poi_fused_stack_50,(.L_x_1 - triton_poi_fused_stack_50)
        .other          triton_poi_fused_stack_50,@"STO_CUDA_ENTRY STV_DEFAULT"
triton_poi_fused_stack_50:
.text.triton_poi_fused_stack_50:
[----:B------:R-:W-:Y:S01]  /*0000*/  LDC R1, c[0x0][0x28] ;  /* 0x00000a00ff017b82 */ /* 0x000fe20000000800 */
[----:B------:R-:W1:Y:S07]  /*0010*/  S2R R0, SR_TID.X ;  /* 0x0000000000007919 */ /* 0x000e6e0000002100 */
[----:B------:R-:W2:Y:S01]  /*0020*/  LDC.64 R4, c[0x0][0x210] ;  /* 0x00008400ff047b82 */ /* 0x000ea20000000a00 */
[----:B------:R-:W-:Y:S02]  /*0030*/  CS2R R10, SRZ ;  /* 0x00000000000a7805 */ /* 0x000fe4000001ff00 */
[----:B------:R-:W-:Y:S01]  /*0040*/  CS2R R12, SRZ ;  /* 0x00000000000c7805 */ /* 0x000fe2000001ff00 */
[----:B------:R-:W3:Y:S01]  /*0050*/  S2R R9, SR_CTAID.X ;  /* 0x0000000000097919 */ /* 0x000ee20000002500 */
[----:B------:R-:W-:Y:S01]  /*0060*/  ULDC.64 UR4, c[0x0][0x208] ;  /* 0x0000820000047ab9 */ /* 0x000fe20000000a00 */
[----:B-1----:R-:W-:-:S05]  /*0070*/  IMAD.SHL.U32 R0, R0, 0x2, RZ ;  /* 0x0000000200007824 */ /* 0x002fca00078e00ff */
[----:B------:R-:W-:-:S05]  /*0080*/  LOP3.LUT R0, R0, 0xfe, RZ, 0xc0, !PT ;  /* 0x000000fe00007812 */ /* 0x000fca00078ec0ff */
[----:B---3--:R-:W-:-:S05]  /*0090*/  IMAD R9, R9, 0x100, R0 ;  /* 0x0000010009097824 */ /* 0x008fca00078e0200 */
[----:B------:R-:W-:Y:S02]  /*00a0*/  SHF.R.S32.HI R0, RZ, 0x1f, R9 ;  /* 0x0000001fff007819 */ /* 0x000fe40000011409 */
[C---:B------:R-:W-:Y:S02]  /*00b0*/  ISETP.GE.AND P1, PT, R9.reuse, 0x2000, PT ;  /* 0x000020000900780c */ /* 0x040fe40003f26270 */
[----:B------:R-:W-:Y:S02]  /*00c0*/  LEA.HI R0, R0, R9, RZ, 0xb ;  /* 0x0000000900007211 */ /* 0x000fe400078f58ff */
[----:B------:R-:W-:-:S03]  /*00d0*/  ISETP.GT.AND P0, PT, R9, 0x1fff, PT ;  /* 0x00001fff0900780c */ /* 0x000fc60003f04270 */
[C---:B------:R-:W-:Y:S01]  /*00e0*/  IMAD.SHL.U32 R2, R0.reuse, 0x2, RZ ;  /* 0x0000000200027824 */ /* 0x040fe200078e00ff */
[----:B------:R-:W-:-:S04]  /*00f0*/  LOP3.LUT R0, R0, 0xfffff800, RZ, 0xc0, !PT ;  /* 0xfffff80000007812 */ /* 0x000fc800078ec0ff */
[----:B------:R-:W-:-:S04]  /*0100*/  LOP3.LUT R2, R2, 0xfffff000, RZ, 0xc0, !PT ;  /* 0xfffff00002027812 */ /* 0x000fc800078ec0ff */
[----:B------:R-:W-:-:S05]  /*0110*/  IADD3 R3, R2, R9, -R0 ;  /* 0x0000000902037210 */ /* 0x000fca0007ffe800 */
[C---:B------:R-:W-:Y:S02]  /*0120*/  VIADD R7, R3.reuse, 0xffffc800 ;  /* 0xffffc80003077836 */ /* 0x040fe40000000000 */
[----:B--2---:R-:W-:-:S04]  /*0130*/  IMAD.WIDE R2, R3, 0x4, R4 ;  /* 0x0000000403027825 */ /* 0x004fc800078e0204 */
[----:B------:R-:W-:Y:S01]  /*0140*/  IMAD.WIDE R4, R7, 0x4, R4 ;  /* 0x0000000407047825 */ /* 0x000fe200078e0204 */
[----:B------:R-:W2:Y:S01]  /*0150*/  @!P1 LDG.E.64 R10, desc[UR4][R2.64] ;  /* 0x00000004020a9981 */ /* 0x000ea2000c1e1b00 */
[----:B------:R-:W1:Y:S03]  /*0160*/  LDC.64 R6, c[0x0][0x218] ;  /* 0x00008600ff067b82 */ /* 0x000e660000000a00 */
[----:B------:R-:W3:Y:S01]  /*0170*/  @P0 LDG.E.64 R12, desc[UR4][R4.64] ;  /* 0x00000004040c0981 */ /* 0x000ee2000c1e1b00 */
[----:B-1----:R-:W-:Y:S01]  /*0180*/  IMAD.WIDE R6, R9, 0x4, R6 ;  /* 0x0000000409067825 */ /* 0x002fe200078e0206 */
[----:B--2---:R-:W-:Y:S02]  /*0190*/  SEL R10, R10, RZ, !P1 ;  /* 0x000000ff0a0a7207 */ /* 0x004fe40004800000 */
[----:B------:R-:W-:Y:S02]  /*01a0*/  SEL R11, R11, RZ, !P1 ;  /* 0x000000ff0b0b7207 */ /* 0x000fe40004800000 */
[----:B---3--:R-:W-:-:S02]  /*01b0*/  @P1 SEL R10, R12, RZ, P0 ;  /* 0x000000ff0c0a1207 */ /* 0x008fc40000000000 */
[----:B------:R-:W-:-:S05]  /*01c0*/  @P1 SEL R11, R13, RZ, P0 ;  /* 0x000000ff0d0b1207 */ /* 0x000fca0000000000 */
[----:B------:R-:W-:Y:S01]  /*01d0*/  STG.E.64 desc[UR4][R6.64], R10 ;  /* 0x0000000a06007986 */ /* 0x000fe2000c101b04 */
[----:B------:R-:W-:Y:S05]  /*01e0*/  EXIT ;  /* 0x000000000000794d */ /* 0x000fea0003800000 */
.L_x_0:
[----:B------:R-:W-:-:S00]  /*01f0*/  BRA `(.L_x_0) ;  /* 0xfffffffc00fc7947 */ /* 0x000fc0000383ffff */
[----:B------:R-:W-:-:S00]  /*0200*/  NOP ;  /* 0x0000000000007918 */ /* 0x000fc00000000000 */
[----:B------:R-:W-:-:S00]  /*0210*/  NOP ;  /* 0x0000000000007918 */ /* 0x000fc00000000000 */
[----:B------:R-:W-:-:S00]  /*0220*/  NOP ;  /* 0x0000000000007918 */ /* 0x000fc00000000000 */
[----:B------:R-:W-:-:S00]  /*0230*/  NOP ;  /* 0x0000000000007918 */ /* 0x000fc00000000000 */
[----:B------:R-:W-:-:S00]  /*0240*/  NOP ;  /* 0x0000000000007918 */ /* 0x000fc00000000000 */
[----:B------:R-:W-:-:S00]  /*0250*/  NOP ;  /* 0x0000000000007918 */ /* 0x000fc00000000000 */
[----:B------:R-:W-:-:S00]  /*0260*/  NOP ;  /* 0x0000000000007918 */ /* 0x000fc00000000000 */
[----:B------:R-:W-:-:S00]  /*0270*/  NOP ;  /* 0x0000000000007918 */ /* 0x000fc00000000000 */
.L_x_1:


//--------------------- .nv.constant0.triton_poi_fused_stack_50 --------------------------
	.section	.nv.constant0.triton_poi_fused_stack_50,"a",@progbits
	.sectionflags	@""
	.align	4
.nv.constant0.triton_poi_fused_stack_50:
	.zero		548
